//
// Generated by NVIDIA NVVM Compiler
//
// Compiler Build ID: CL-36424714
// Cuda compilation tools, release 13.0, V13.0.88
// Based on NVVM 20.0.0
//

.version 9.0
.target sm_100
.address_size 64

	// .globl	_Z13convolution2dPiS_S_iii

.visible .entry _Z13convolution2dPiS_S_iii(
	.param .u64 .ptr .align 1 _Z13convolution2dPiS_S_iii_param_0,
	.param .u64 .ptr .align 1 _Z13convolution2dPiS_S_iii_param_1,
	.param .u64 .ptr .align 1 _Z13convolution2dPiS_S_iii_param_2,
	.param .u32 _Z13convolution2dPiS_S_iii_param_3,
	.param .u32 _Z13convolution2dPiS_S_iii_param_4,
	.param .u32 _Z13convolution2dPiS_S_iii_param_5
)
{
	.reg .pred 	%p<13>;
	.reg .b32 	%r<166>;
	.reg .b64 	%rd<45>;

	ld.param.u64 	%rd10, [_Z13convolution2dPiS_S_iii_param_0];
	ld.param.u64 	%rd11, [_Z13convolution2dPiS_S_iii_param_1];
	ld.param.u64 	%rd9, [_Z13convolution2dPiS_S_iii_param_2];
	ld.param.u32 	%r37, [_Z13convolution2dPiS_S_iii_param_3];
	ld.param.u32 	%r38, [_Z13convolution2dPiS_S_iii_param_4];
	ld.param.u32 	%r39, [_Z13convolution2dPiS_S_iii_param_5];
	cvta.to.global.u64 	%rd1, %rd11;
	cvta.to.global.u64 	%rd2, %rd10;
	mov.u32 	%r40, %ctaid.y;
	mov.u32 	%r41, %ntid.y;
	mov.u32 	%r42, %tid.y;
	mad.lo.s32 	%r1, %r40, %r41, %r42;
	mov.u32 	%r43, %ctaid.x;
	mov.u32 	%r44, %ntid.x;
	mov.u32 	%r45, %tid.x;
	mad.lo.s32 	%r2, %r43, %r44, %r45;
	max.s32 	%r46, %r1, %r2;
	setp.ge.s32 	%p1, %r46, %r39;
	@%p1 bra 	$L__BB0_18;
	setp.lt.s32 	%p2, %r38, 1;
	mov.b32 	%r164, 0;
	@%p2 bra 	$L__BB0_17;
	and.b32  	%r3, %r38, 15;
	and.b32  	%r4, %r38, 7;
	and.b32  	%r5, %r38, 2147483632;
	and.b32  	%r6, %r38, 3;
	neg.s32 	%r7, %r5;
	add.s64 	%rd3, %rd2, 32;
	mov.b32 	%r150, 0;
	mov.u32 	%r164, %r150;
$L__BB0_3:
	setp.lt.u32 	%p3, %r38, 16;
	add.s32 	%r51, %r150, %r1;
	mad.lo.s32 	%r10, %r51, %r37, %r2;
	mul.lo.s32 	%r11, %r150, %r38;
	mov.b32 	%r159, 0;
	@%p3 bra 	$L__BB0_6;
	mul.wide.u32 	%rd12, %r11, 4;
	add.s64 	%rd13, %rd1, %rd12;
	add.s64 	%rd44, %rd13, 32;
	mov.u32 	%r152, %r10;
	mov.u32 	%r153, %r7;
$L__BB0_5:
	.pragma "nounroll";
	mul.wide.s32 	%rd14, %r152, 4;
	add.s64 	%rd15, %rd3, %rd14;
	ld.global.u32 	%r52, [%rd15+-32];
	ld.global.u32 	%r53, [%rd44+-32];
	mad.lo.s32 	%r54, %r53, %r52, %r164;
	ld.global.u32 	%r55, [%rd15+-28];
	ld.global.u32 	%r56, [%rd44+-28];
	mad.lo.s32 	%r57, %r56, %r55, %r54;
	ld.global.u32 	%r58, [%rd15+-24];
	ld.global.u32 	%r59, [%rd44+-24];
	mad.lo.s32 	%r60, %r59, %r58, %r57;
	ld.global.u32 	%r61, [%rd15+-20];
	ld.global.u32 	%r62, [%rd44+-20];
	mad.lo.s32 	%r63, %r62, %r61, %r60;
	ld.global.u32 	%r64, [%rd15+-16];
	ld.global.u32 	%r65, [%rd44+-16];
	mad.lo.s32 	%r66, %r65, %r64, %r63;
	ld.global.u32 	%r67, [%rd15+-12];
	ld.global.u32 	%r68, [%rd44+-12];
	mad.lo.s32 	%r69, %r68, %r67, %r66;
	ld.global.u32 	%r70, [%rd15+-8];
	ld.global.u32 	%r71, [%rd44+-8];
	mad.lo.s32 	%r72, %r71, %r70, %r69;
	ld.global.u32 	%r73, [%rd15+-4];
	ld.global.u32 	%r74, [%rd44+-4];
	mad.lo.s32 	%r75, %r74, %r73, %r72;
	ld.global.u32 	%r76, [%rd15];
	ld.global.u32 	%r77, [%rd44];
	mad.lo.s32 	%r78, %r77, %r76, %r75;
	ld.global.u32 	%r79, [%rd15+4];
	ld.global.u32 	%r80, [%rd44+4];
	mad.lo.s32 	%r81, %r80, %r79, %r78;
	ld.global.u32 	%r82, [%rd15+8];
	ld.global.u32 	%r83, [%rd44+8];
	mad.lo.s32 	%r84, %r83, %r82, %r81;
	ld.global.u32 	%r85, [%rd15+12];
	ld.global.u32 	%r86, [%rd44+12];
	mad.lo.s32 	%r87, %r86, %r85, %r84;
	ld.global.u32 	%r88, [%rd15+16];
	ld.global.u32 	%r89, [%rd44+16];
	mad.lo.s32 	%r90, %r89, %r88, %r87;
	ld.global.u32 	%r91, [%rd15+20];
	ld.global.u32 	%r92, [%rd44+20];
	mad.lo.s32 	%r93, %r92, %r91, %r90;
	ld.global.u32 	%r94, [%rd15+24];
	ld.global.u32 	%r95, [%rd44+24];
	mad.lo.s32 	%r96, %r95, %r94, %r93;
	ld.global.u32 	%r97, [%rd15+28];
	ld.global.u32 	%r98, [%rd44+28];
	mad.lo.s32 	%r164, %r98, %r97, %r96;
	add.s32 	%r153, %r153, 16;
	add.s32 	%r152, %r152, 16;
	add.s64 	%rd44, %rd44, 64;
	setp.ne.s32 	%p4, %r153, 0;
	mov.u32 	%r159, %r5;
	@%p4 bra 	$L__BB0_5;
$L__BB0_6:
	setp.eq.s32 	%p5, %r3, 0;
	@%p5 bra 	$L__BB0_16;
	add.s32 	%r100, %r3, -1;
	setp.lt.u32 	%p6, %r100, 7;
	@%p6 bra 	$L__BB0_9;
	add.s32 	%r101, %r10, %r159;
	mul.wide.s32 	%rd16, %r101, 4;
	add.s64 	%rd17, %rd2, %rd16;
	ld.global.u32 	%r102, [%rd17];
	add.s32 	%r103, %r159, %r11;
	mul.wide.u32 	%rd18, %r103, 4;
	add.s64 	%rd19, %rd1, %rd18;
	ld.global.u32 	%r104, [%rd19];
	mad.lo.s32 	%r105, %r104, %r102, %r164;
	ld.global.u32 	%r106, [%rd17+4];
	cvt.u64.u32 	%rd20, %r11;
	cvt.u64.u32 	%rd21, %r159;
	add.s64 	%rd22, %rd21, %rd20;
	shl.b64 	%rd23, %rd22, 2;
	add.s64 	%rd24, %rd1, %rd23;
	ld.global.u32 	%r107, [%rd24+4];
	mad.lo.s32 	%r108, %r107, %r106, %r105;
	ld.global.u32 	%r109, [%rd17+8];
	ld.global.u32 	%r110, [%rd24+8];
	mad.lo.s32 	%r111, %r110, %r109, %r108;
	ld.global.u32 	%r112, [%rd17+12];
	ld.global.u32 	%r113, [%rd24+12];
	mad.lo.s32 	%r114, %r113, %r112, %r111;
	ld.global.u32 	%r115, [%rd17+16];
	ld.global.u32 	%r116, [%rd24+16];
	mad.lo.s32 	%r117, %r116, %r115, %r114;
	ld.global.u32 	%r118, [%rd17+20];
	ld.global.u32 	%r119, [%rd24+20];
	mad.lo.s32 	%r120, %r119, %r118, %r117;
	ld.global.u32 	%r121, [%rd17+24];
	ld.global.u32 	%r122, [%rd24+24];
	mad.lo.s32 	%r123, %r122, %r121, %r120;
	ld.global.u32 	%r124, [%rd17+28];
	ld.global.u32 	%r125, [%rd24+28];
	mad.lo.s32 	%r164, %r125, %r124, %r123;
	add.s32 	%r159, %r159, 8;
$L__BB0_9:
	setp.eq.s32 	%p7, %r4, 0;
	@%p7 bra 	$L__BB0_16;
	add.s32 	%r127, %r4, -1;
	setp.lt.u32 	%p8, %r127, 3;
	@%p8 bra 	$L__BB0_12;
	add.s32 	%r128, %r10, %r159;
	mul.wide.s32 	%rd25, %r128, 4;
	add.s64 	%rd26, %rd2, %rd25;
	ld.global.u32 	%r129, [%rd26];
	add.s32 	%r130, %r159, %r11;
	mul.wide.u32 	%rd27, %r130, 4;
	add.s64 	%rd28, %rd1, %rd27;
	ld.global.u32 	%r131, [%rd28];
	mad.lo.s32 	%r132, %r131, %r129, %r164;
	ld.global.u32 	%r133, [%rd26+4];
	cvt.u64.u32 	%rd29, %r11;
	cvt.u64.u32 	%rd30, %r159;
	add.s64 	%rd31, %rd30, %rd29;
	shl.b64 	%rd32, %rd31, 2;
	add.s64 	%rd33, %rd1, %rd32;
	ld.global.u32 	%r134, [%rd33+4];
	mad.lo.s32 	%r135, %r134, %r133, %r132;
	ld.global.u32 	%r136, [%rd26+8];
	ld.global.u32 	%r137, [%rd33+8];
	mad.lo.s32 	%r138, %r137, %r136, %r135;
	ld.global.u32 	%r139, [%rd26+12];
	ld.global.u32 	%r140, [%rd33+12];
	mad.lo.s32 	%r164, %r140, %r139, %r138;
	add.s32 	%r159, %r159, 4;
$L__BB0_12:
	setp.eq.s32 	%p9, %r6, 0;
	@%p9 bra 	$L__BB0_16;
	setp.eq.s32 	%p10, %r6, 1;
	add.s32 	%r141, %r10, %r159;
	mul.wide.s32 	%rd34, %r141, 4;
	add.s64 	%rd7, %rd2, %rd34;
	ld.global.u32 	%r142, [%rd7];
	add.s32 	%r143, %r159, %r11;
	mul.wide.u32 	%rd35, %r143, 4;
	add.s64 	%rd36, %rd1, %rd35;
	ld.global.u32 	%r144, [%rd36];
	mad.lo.s32 	%r164, %r144, %r142, %r164;
	@%p10 bra 	$L__BB0_16;
	setp.eq.s32 	%p11, %r6, 2;
	ld.global.u32 	%r145, [%rd7+4];
	cvt.u64.u32 	%rd37, %r11;
	cvt.u64.u32 	%rd38, %r159;
	add.s64 	%rd39, %rd38, %rd37;
	shl.b64 	%rd40, %rd39, 2;
	add.s64 	%rd8, %rd1, %rd40;
	ld.global.u32 	%r146, [%rd8+4];
	mad.lo.s32 	%r164, %r146, %r145, %r164;
	@%p11 bra 	$L__BB0_16;
	ld.global.u32 	%r147, [%rd7+8];
	ld.global.u32 	%r148, [%rd8+8];
	mad.lo.s32 	%r164, %r148, %r147, %r164;
$L__BB0_16:
	add.s32 	%r150, %r150, 1;
	setp.ne.s32 	%p12, %r150, %r38;
	@%p12 bra 	$L__BB0_3;
$L__BB0_17:
	mad.lo.s32 	%r149, %r39, %r1, %r2;
	cvta.to.global.u64 	%rd41, %rd9;
	mul.wide.s32 	%rd42, %r149, 4;
	add.s64 	%rd43, %rd41, %rd42;
	st.global.u32 	[%rd43], %r164;
$L__BB0_18:
	ret;

}


// ===== COMPILED SASS (sm_100) =====

	.target	sm_100

	.elftype	@"ET_EXEC"


//--------------------- .note.nv.tkinfo           --------------------------
	.section	.note.nv.tkinfo,"",@"SHT_NOTE"
	.sectionflags	@"SHF_NOTE_NV_TKINFO"
	.tkinfo
        /*0018*/ 	.word	0x00000002
        /*0030*/ 	.string	""
        /*0030*/ 	.string	"ptxas"
        /*0030*/ 	.string	"Cuda compilation tools, release 13.0, V13.0.88"
        /*0030*/ 	.string	"Build cuda_13.0.r13.0/compiler.36424714_0"
        /*0030*/ 	.string	"-arch sm_100 -m 64 "



//--------------------- .note.nv.cuinfo           --------------------------
	.section	.note.nv.cuinfo,"",@"SHT_NOTE"
	.sectionflags	@"SHF_NOTE_NV_CUINFO"
        /*0018*/ 	.short	0x0002
        /*001a*/ 	.short	0x0064
        /*001c*/ 	.short	0x0082
	.zero		2


//--------------------- .nv.info                  --------------------------
	.section	.nv.info,"",@"SHT_CUDA_INFO"
	.align	4


	//----- nvinfo : EIATTR_REGCOUNT
	.align		4
        /*0000*/ 	.byte	0x04, 0x2f
        /*0002*/ 	.short	(.L_1 - .L_0)
	.align		4
.L_0:
        /*0004*/ 	.word	index@(_Z13convolution2dPiS_S_iii)
        /*0008*/ 	.word	0x0000001f


	//----- nvinfo : EIATTR_FRAME_SIZE
	.align		4
.L_1:
        /*000c*/ 	.byte	0x04, 0x11
        /*000e*/ 	.short	(.L_3 - .L_2)
	.align		4
.L_2:
        /*0010*/ 	.word	index@(_Z13convolution2dPiS_S_iii)
        /*0014*/ 	.word	0x00000000


	//----- nvinfo : EIATTR_MIN_STACK_SIZE
	.align		4
.L_3:
        /*0018*/ 	.byte	0x04, 0x12
        /*001a*/ 	.short	(.L_5 - .L_4)
	.align		4
.L_4:
        /*001c*/ 	.word	index@(_Z13convolution2dPiS_S_iii)
        /*0020*/ 	.word	0x00000000
.L_5:


//--------------------- .nv.compat                --------------------------
	.section	.nv.compat,"",@"SHT_CUDA_COMPAT_INFO"
	.align	4
        /*0000*/ 	.byte	0x02, 0x09, 0x00, 0x00, 0x02, 0x02, 0x01, 0x00, 0x02, 0x05, 0x05, 0x00, 0x03, 0x07, 0x01, 0x01
        /*0010*/ 	.byte	0x02, 0x03, 0x00, 0x00, 0x02, 0x06, 0x01, 0x00, 0x04, 0x0b, 0x08, 0x00, 0x09, 0x00, 0x00, 0x00
        /*0020*/ 	.byte	0x00, 0x00, 0x00, 0x00


//--------------------- .nv.info._Z13convolution2dPiS_S_iii --------------------------
	.section	.nv.info._Z13convolution2dPiS_S_iii,"",@"SHT_CUDA_INFO"
	.sectionflags	@""
	.align	4


	//----- nvinfo : EIATTR_CUDA_API_VERSION
	.align		4
        /*0000*/ 	.byte	0x04, 0x37
        /*0002*/ 	.short	(.L_7 - .L_6)
.L_6:
        /*0004*/ 	.word	0x00000082


	//----- nvinfo : EIATTR_KPARAM_INFO
	.align		4
.L_7:
        /*0008*/ 	.byte	0x04, 0x17
        /*000a*/ 	.short	(.L_9 - .L_8)
.L_8:
        /*000c*/ 	.word	0x00000000
        /*0010*/ 	.short	0x0005
        /*0012*/ 	.short	0x0020
        /*0014*/ 	.byte	0x00, 0xf0, 0x11, 0x00


	//----- nvinfo : EIATTR_KPARAM_INFO
	.align		4
.L_9:
        /*0018*/ 	.byte	0x04, 0x17
        /*001a*/ 	.short	(.L_11 - .L_10)
.L_10:
        /*001c*/ 	.word	0x00000000
        /*0020*/ 	.short	0x0004
        /*0022*/ 	.short	0x001c
        /*0024*/ 	.byte	0x00, 0xf0, 0x11, 0x00


	//----- nvinfo : EIATTR_KPARAM_INFO
	.align		4
.L_11:
        /*0028*/ 	.byte	0x04, 0x17
        /*002a*/ 	.short	(.L_13 - .L_12)
.L_12:
        /*002c*/ 	.word	0x00000000
        /*0030*/ 	.short	0x0003
        /*0032*/ 	.short	0x0018
        /*0034*/ 	.byte	0x00, 0xf0, 0x11, 0x00


	//----- nvinfo : EIATTR_KPARAM_INFO
	.align		4
.L_13:
        /*0038*/ 	.byte	0x04, 0x17
        /*003a*/ 	.short	(.L_15 - .L_14)
.L_14:
        /*003c*/ 	.word	0x00000000
        /*0040*/ 	.short	0x0002
        /*0042*/ 	.short	0x0010
        /*0044*/ 	.byte	0x00, 0xf5, 0x21, 0x00


	//----- nvinfo : EIATTR_KPARAM_INFO
	.align		4
.L_15:
        /*0048*/ 	.byte	0x04, 0x17
        /*004a*/ 	.short	(.L_17 - .L_16)
.L_16:
        /*004c*/ 	.word	0x00000000
        /*0050*/ 	.short	0x0001
        /*0052*/ 	.short	0x0008
        /*0054*/ 	.byte	0x00, 0xf5, 0x21, 0x00


	//----- nvinfo : EIATTR_KPARAM_INFO
	.align		4
.L_17:
        /*0058*/ 	.byte	0x04, 0x17
        /*005a*/ 	.short	(.L_19 - .L_18)
.L_18:
        /*005c*/ 	.word	0x00000000
        /*0060*/ 	.short	0x0000
        /*0062*/ 	.short	0x0000
        /*0064*/ 	.byte	0x00, 0xf5, 0x21, 0x00


	//----- nvinfo : EIATTR_SPARSE_MMA_MASK
	.align		4
.L_19:
        /*0068*/ 	.byte	0x03, 0x50
        /*006a*/ 	.short	0x0000


	//----- nvinfo : EIATTR_MAXREG_COUNT
	.align		4
        /*006c*/ 	.byte	0x03, 0x1b
        /*006e*/ 	.short	0x00ff


	//----- nvinfo : EIATTR_MERCURY_ISA_VERSION
	.align		4
        /*0070*/ 	.byte	0x03, 0x5f
        /*0072*/ 	.short	0x0101


	//----- nvinfo : EIATTR_VRC_CTA_INIT_COUNT
	.align		4
        /*0074*/ 	.byte	0x02, 0x4a
	.zero		1
	.zero		1


	//----- nvinfo : EIATTR_EXIT_INSTR_OFFSETS
	.align		4
        /*0078*/ 	.byte	0x04, 0x1c
        /*007a*/ 	.short	(.L_21 - .L_20)


	//   ....[0]....
.L_20:
        /*007c*/ 	.word	0x000000c0


	//   ....[1]....
        /*0080*/ 	.word	0x00000ce0


	//----- nvinfo : EIATTR_CBANK_PARAM_SIZE
	.align		4
.L_21:
        /*0084*/ 	.byte	0x03, 0x19
        /*0086*/ 	.short	0x0024


	//----- nvinfo : EIATTR_PARAM_CBANK
	.align		4
        /*0088*/ 	.byte	0x04, 0x0a
        /*008a*/ 	.short	(.L_23 - .L_22)
	.align		4
.L_22:
        /*008c*/ 	.word	index@(.nv.constant0._Z13convolution2dPiS_S_iii)
        /*0090*/ 	.short	0x0380
        /*0092*/ 	.short	0x0024


	//----- nvinfo : EIATTR_SW_WAR
	.align		4
.L_23:
        /*0094*/ 	.byte	0x04, 0x36
        /*0096*/ 	.short	(.L_25 - .L_24)
.L_24:
        /*0098*/ 	.word	0x00000008
.L_25:


//--------------------- .nv.callgraph             --------------------------
	.section	.nv.callgraph,"",@"SHT_CUDA_CALLGRAPH"
	.align	4
	.sectionentsize	8
	.align		4
        /*0000*/ 	.word	0x00000000
	.align		4
        /*0004*/ 	.word	0xffffffff
	.align		4
        /*0008*/ 	.word	0x00000000
	.align		4
        /*000c*/ 	.word	0xfffffffe
	.align		4
        /*0010*/ 	.word	0x00000000
	.align		4
        /*0014*/ 	.word	0xfffffffd
	.align		4
        /*0018*/ 	.word	0x00000000
	.align		4
        /*001c*/ 	.word	0xfffffffc


//--------------------- .text._Z13convolution2dPiS_S_iii --------------------------
	.section	.text._Z13convolution2dPiS_S_iii,"ax",@progbits
	.align	128
        .global         _Z13convolution2dPiS_S_iii
        .type           _Z13convolution2dPiS_S_iii,@function
        .size           _Z13convolution2dPiS_S_iii,(.L_x_8 - _Z13convolution2dPiS_S_iii)
        .other          _Z13convolution2dPiS_S_iii,@"STO_CUDA_ENTRY STV_DEFAULT"
_Z13convolution2dPiS_S_iii:
.text._Z13convolution2dPiS_S_iii:
[----:B------:R-:W-:Y:S01]  /*0000*/  LDC R1, c[0x0][0x37c] ;  /* 0x0000df00ff017b82 */ /* 0x000fe20000000800 */
[----:B------:R-:W0:Y:S07]  /*0010*/  S2R R3, SR_TID.Y ;  /* 0x0000000000037919 */ /* 0x000e2e0000002200 */
[----:B------:R-:W0:Y:S01]  /*0020*/  LDC R0, c[0x0][0x364] ;  /* 0x0000d900ff007b82 */ /* 0x000e220000000800 */
[----:B------:R-:W1:Y:S01]  /*0030*/  LDCU UR6, c[0x0][0x3a0] ;  /* 0x00007400ff0677ac */ /* 0x000e620008000800 */
[----:B------:R-:W2:Y:S06]  /*0040*/  S2R R2, SR_TID.X ;  /* 0x0000000000027919 */ /* 0x000eac0000002100 */
[----:B------:R-:W0:Y:S08]  /*0050*/  S2UR UR4, SR_CTAID.Y ;  /* 0x00000000000479c3 */ /* 0x000e300000002600 */
[----:B------:R-:W2:Y:S08]  /*0060*/  S2UR UR5, SR_CTAID.X ;  /* 0x00000000000579c3 */ /* 0x000eb00000002500 */
[----:B------:R-:W2:Y:S01]  /*0070*/  LDC R7, c[0x0][0x360] ;  /* 0x0000d800ff077b82 */ /* 0x000ea20000000800 */
[----:B0-----:R-:W-:-:S02]  /*0080*/  IMAD R0, R0, UR4, R3 ;  /* 0x0000000400007c24 */ /* 0x001fc4000f8e0203 */
[----:B--2---:R-:W-:-:S05]  /*0090*/  IMAD R7, R7, UR5, R2 ;  /* 0x0000000507077c24 */ /* 0x004fca000f8e0202 */
[----:B------:R-:W-:-:S04]  /*00a0*/  VIMNMX R2, PT, PT, R0, R7, !PT ;  /* 0x0000000700027248 */ /* 0x000fc80007fe0100 */
[----:B-1----:R-:W-:-:S13]  /*00b0*/  ISETP.GE.AND P0, PT, R2, UR6, PT ;  /* 0x0000000602007c0c */ /* 0x002fda000bf06270 */
[----:B------:R-:W-:Y:S05]  /*00c0*/  @P0 EXIT ;  /* 0x000000000000094d */ /* 0x000fea0003800000 */
[----:B------:R-:W0:Y:S01]  /*00d0*/  LDC R9, c[0x0][0x39c] ;  /* 0x0000e700ff097b82 */ /* 0x000e220000000800 */
[----:B------:R-:W1:Y:S01]  /*00e0*/  LDCU.64 UR10, c[0x0][0x358] ;  /* 0x00006b00ff0a77ac */ /* 0x000e620008000a00 */
[----:B------:R-:W-:Y:S01]  /*00f0*/  HFMA2 R13, -RZ, RZ, 0, 0 ;  /* 0x00000000ff0d7431 */ /* 0x000fe200000001ff */
[----:B0-----:R-:W-:-:S13]  /*0100*/  ISETP.GE.AND P0, PT, R9, 0x1, PT ;  /* 0x000000010900780c */ /* 0x001fda0003f06270 */
[----:B-1----:R-:W-:Y:S05]  /*0110*/  @!P0 BRA `(.L_x_0) ;  /* 0x0000000800dc8947 */ /* 0x002fea0003800000 */
[----:B------:R-:W0:Y:S01]  /*0120*/  LDCU.64 UR6, c[0x0][0x380] ;  /* 0x00007000ff0677ac */ /* 0x000e220008000a00 */
[C---:B------:R-:W-:Y:S02]  /*0130*/  LOP3.LUT R8, R9.reuse, 0x7ffffff0, RZ, 0xc0, !PT ;  /* 0x7ffffff009087812 */ /* 0x040fe400078ec0ff */
[C---:B------:R-:W-:Y:S01]  /*0140*/  LOP3.LUT R23, R9.reuse, 0xf, RZ, 0xc0, !PT ;  /* 0x0000000f09177812 */ /* 0x040fe200078ec0ff */
[----:B------:R-:W-:Y:S01]  /*0150*/  UMOV UR4, URZ ;  /* 0x000000ff00047c82 */ /* 0x000fe20008000000 */
[C---:B------:R-:W-:Y:S02]  /*0160*/  LOP3.LUT R24, R9.reuse, 0x7, RZ, 0xc0, !PT ;  /* 0x0000000709187812 */ /* 0x040fe400078ec0ff */
[----:B------:R-:W-:Y:S02]  /*0170*/  LOP3.LUT R9, R9, 0x3, RZ, 0xc0, !PT ;  /* 0x0000000309097812 */ /* 0x000fe400078ec0ff */
[----:B------:R-:W-:Y:S02]  /*0180*/  MOV R13, RZ ;  /* 0x000000ff000d7202 */ /* 0x000fe40000000f00 */
[----:B------:R-:W-:Y:S01]  /*0190*/  IADD3 R10, PT, PT, -R8, RZ, RZ ;  /* 0x000000ff080a7210 */ /* 0x000fe20007ffe1ff */
[----:B0-----:R-:W-:-:S04]  /*01a0*/  UIADD3 UR5, UP0, UPT, UR6, 0x20, URZ ;  /* 0x0000002006057890 */ /* 0x001fc8000ff1e0ff */
[----:B------:R-:W-:-:S12]  /*01b0*/  UIADD3.X UR8, UPT, UPT, URZ, UR7, URZ, UP0, !UPT ;  /* 0x00000007ff087290 */ /* 0x000fd800087fe4ff */
.L_x_6:
[----:B------:R-:W0:Y:S01]  /*01c0*/  LDCU.64 UR6, c[0x0][0x398] ;  /* 0x00007300ff0677ac */ /* 0x000e220008000a00 */
[----:B------:R-:W-:Y:S01]  /*01d0*/  IADD3 R2, PT, PT, R0, UR4, RZ ;  /* 0x0000000400027c10 */ /* 0x000fe2000fffe0ff */
[----:B------:R-:W-:Y:S01]  /*01e0*/  IMAD.MOV.U32 R6, RZ, RZ, RZ ;  /* 0x000000ffff067224 */ /* 0x000fe200078e00ff */
[----:B0-----:R-:W-:-:S03]  /*01f0*/  UISETP.GE.U32.AND UP1, UPT, UR7, 0x10, UPT ;  /* 0x000000100700788c */ /* 0x001fc6000bf26070 */
[----:B------:R-:W-:Y:S01]  /*0200*/  IMAD R11, R2, UR6, R7 ;  /* 0x00000006020b7c24 */ /* 0x000fe2000f8e0207 */
[----:B------:R-:W-:Y:S02]  /*0210*/  UIMAD UR12, UR4, UR7, URZ ;  /* 0x00000007040c72a4 */ /* 0x000fe4000f8e02ff */
[----:B------:R-:W-:-:S04]  /*0220*/  UIADD3 UR4, UPT, UPT, UR4, 0x1, URZ ;  /* 0x0000000104047890 */ /* 0x000fc8000fffe0ff */
[----:B------:R-:W-:Y:S01]  /*0230*/  UISETP.NE.AND UP0, UPT, UR4, UR7, UPT ;  /* 0x000000070400728c */ /* 0x000fe2000bf05270 */
[----:B------:R-:W-:Y:S10]  /*0240*/  BRA.U !UP1, `(.L_x_1) ;  /* 0x0000000509107547 */ /* 0x000ff4000b800000 */
[----:B------:R-:W0:Y:S01]  /*0250*/  LDCU.64 UR6, c[0x0][0x388] ;  /* 0x00007100ff0677ac */ /* 0x000e220008000a00 */
[----:B------:R-:W-:Y:S02]  /*0260*/  MOV R6, R11 ;  /* 0x0000000b00067202 */ /* 0x000fe40000000f00 */
[----:B------:R-:W-:Y:S01]  /*0270*/  MOV R12, R10 ;  /* 0x0000000a000c7202 */ /* 0x000fe20000000f00 */
[----:B0-----:R-:W-:-:S04]  /*0280*/  UIMAD.WIDE.U32 UR6, UR12, 0x4, UR6 ;  /* 0x000000040c0678a5 */ /* 0x001fc8000f8e0006 */
[----:B------:R-:W-:-:S04]  /*0290*/  UIADD3 UR9, UP1, UPT, UR6, 0x20, URZ ;  /* 0x0000002006097890 */ /* 0x000fc8000ff3e0ff */
[----:B------:R-:W-:Y:S02]  /*02a0*/  UIADD3.X UR6, UPT, UPT, URZ, UR7, URZ, UP1, !UPT ;  /* 0x00000007ff067290 */ /* 0x000fe40008ffe4ff */
[----:B------:R-:W-:-:S04]  /*02b0*/  MOV R16, UR9 ;  /* 0x0000000900107c02 */ /* 0x000fc80008000f00 */
[----:B------:R-:W-:-:S07]  /*02c0*/  IMAD.U32 R17, RZ, RZ, UR6 ;  /* 0x00000006ff117e24 */ /* 0x000fce000f8e00ff */
.L_x_2:
[----:B------:R-:W-:Y:S01]  /*02d0*/  MOV R2, UR5 ;  /* 0x0000000500027c02 */ /* 0x000fe20008000f00 */
[----:B------:R-:W-:Y:S01]  /*02e0*/  IMAD.MOV.U32 R5, RZ, RZ, R17 ;  /* 0x000000ffff057224 */ /* 0x000fe200078e0011 */
[----:B------:R-:W-:Y:S02]  /*02f0*/  MOV R3, UR8 ;  /* 0x0000000800037c02 */ /* 0x000fe40008000f00 */
[----:B------:R-:W-:Y:S01]  /*0300*/  MOV R4, R16 ;  /* 0x0000001000047202 */ /* 0x000fe20000000f00 */
[----:B------:R-:W-:-:S04]  /*0310*/  IMAD.WIDE R2, R6, 0x4, R2 ;  /* 0x0000000406027825 */ /* 0x000fc800078e0202 */
[----:B------:R-:W2:Y:S04]  /*0320*/  LDG.E R19, desc[UR10][R4.64+-0x20] ;  /* 0xffffe00a04137981 */ /* 0x000ea8000c1e1900 */
[----:B------:R-:W2:Y:S04]  /*0330*/  LDG.E R20, desc[UR10][R2.64+-0x20] ;  /* 0xffffe00a02147981 */ /* 0x000ea8000c1e1900 */
[----:B------:R-:W3:Y:S04]  /*0340*/  LDG.E R27, desc[UR10][R4.64+-0x1c] ;  /* 0xffffe40a041b7981 */ /* 0x000ee8000c1e1900 */
[----:B------:R-:W3:Y:S04]  /*0350*/  LDG.E R26, desc[UR10][R2.64+-0x1c] ;  /* 0xffffe40a021a7981 */ /* 0x000ee8000c1e1900 */
[----:B------:R-:W4:Y:S04]  /*0360*/  LDG.E R17, desc[UR10][R4.64+-0x18] ;  /* 0xffffe80a04117981 */ /* 0x000f28000c1e1900 */
[----:B------:R-:W4:Y:S04]  /*0370*/  LDG.E R18, desc[UR10][R2.64+-0x18] ;  /* 0xffffe80a02127981 */ /* 0x000f28000c1e1900 */
[----:B------:R-:W5:Y:S04]  /*0380*/  LDG.E R15, desc[UR10][R4.64+-0x14] ;  /* 0xffffec0a040f7981 */ /* 0x000f68000c1e1900 */
[----:B------:R-:W5:Y:S04]  /*0390*/  LDG.E R16, desc[UR10][R2.64+-0x14] ;  /* 0xffffec0a02107981 */ /* 0x000f68000c1e1900 */
[----:B------:R-:W5:Y:S04]  /*03a0*/  LDG.E R14, desc[UR10][R4.64+-0x10] ;  /* 0xfffff00a040e7981 */ /* 0x000f68000c1e1900 */
[----:B------:R-:W5:Y:S04]  /*03b0*/  LDG.E R25, desc[UR10][R2.64+-0x10] ;  /* 0xfffff00a02197981 */ /* 0x000f68000c1e1900 */
[----:B------:R-:W5:Y:S04]  /*03c0*/  LDG.E R21, desc[UR10][R4.64+-0xc] ;  /* 0xfffff40a04157981 */ /* 0x000f68000c1e1900 */
[----:B------:R-:W5:Y:S01]  /*03d0*/  LDG.E R22, desc[UR10][R2.64+-0xc] ;  /* 0xfffff40a02167981 */ /* 0x000f62000c1e1900 */
[----:B--2---:R-:W-:-:S03]  /*03e0*/  IMAD R19, R20, R19, R13 ;  /* 0x0000001314137224 */ /* 0x004fc600078e020d */
[----:B------:R-:W2:Y:S04]  /*03f0*/  LDG.E R20, desc[UR10][R2.64+-0x8] ;  /* 0xfffff80a02147981 */ /* 0x000ea8000c1e1900 */
[----:B------:R-:W2:Y:S01]  /*0400*/  LDG.E R13, desc[UR10][R2.64+0x4] ;  /* 0x0000040a020d7981 */ /* 0x000ea2000c1e1900 */
[----:B---3--:R-:W-:-:S03]  /*0410*/  IMAD R26, R26, R27, R19 ;  /* 0x0000001b1a1a7224 */ /* 0x008fc600078e0213 */
[----:B------:R-:W2:Y:S01]  /*0420*/  LDG.E R19, desc[UR10][R4.64+-0x8] ;  /* 0xfffff80a04137981 */ /* 0x000ea2000c1e1900 */
[----:B----4-:R-:W-:-:S03]  /*0430*/  IMAD R26, R18, R17, R26 ;  /* 0x00000011121a7224 */ /* 0x010fc600078e021a */
[----:B------:R-:W3:Y:S04]  /*0440*/  LDG.E R17, desc[UR10][R4.64+-0x4] ;  /* 0xfffffc0a04117981 */ /* 0x000ee8000c1e1900 */
[----:B------:R-:W3:Y:S01]  /*0450*/  LDG.E R18, desc[UR10][R2.64+-0x4] ;  /* 0xfffffc0a02127981 */ /* 0x000ee2000c1e1900 */
[----:B-----5:R-:W-:-:S03]  /*0460*/  IMAD R26, R16, R15, R26 ;  /* 0x0000000f101a7224 */ /* 0x020fc600078e021a */
[----:B------:R-:W4:Y:S04]  /*0470*/  LDG.E R16, desc[UR10][R4.64] ;  /* 0x0000000a04107981 */ /* 0x000f28000c1e1900 */
[----:B------:R-:W4:Y:S01]  /*0480*/  LDG.E R15, desc[UR10][R2.64] ;  /* 0x0000000a020f7981 */ /* 0x000f22000c1e1900 */
[----:B------:R-:W-:-:S03]  /*0490*/  IMAD R25, R25, R14, R26 ;  /* 0x0000000e19197224 */ /* 0x000fc600078e021a */
[----:B------:R-:W5:Y:S04]  /*04a0*/  LDG.E R14, desc[UR10][R4.64+0x4] ;  /* 0x0000040a040e7981 */ /* 0x000f68000c1e1900 */
[----:B------:R-:W5:Y:S01]  /*04b0*/  LDG.E R26, desc[UR10][R4.64+0x1c] ;  /* 0x00001c0a041a7981 */ /* 0x000f62000c1e1900 */
[----:B------:R-:W-:-:S03]  /*04c0*/  IMAD R25, R22, R21, R25 ;  /* 0x0000001516197224 */ /* 0x000fc600078e0219 */
[----:B------:R-:W5:Y:S04]  /*04d0*/  LDG.E R22, desc[UR10][R4.64+0x8] ;  /* 0x0000080a04167981 */ /* 0x000f68000c1e1900 */
[----:B------:R-:W5:Y:S01]  /*04e0*/  LDG.E R21, desc[UR10][R2.64+0x8] ;  /* 0x0000080a02157981 */ /* 0x000f62000c1e1900 */
[----:B--2---:R-:W-:-:S03]  /*04f0*/  IMAD R25, R20, R19, R25 ;  /* 0x0000001314197224 */ /* 0x004fc600078e0219 */
[----:B------:R-:W2:Y:S04]  /*0500*/  LDG.E R20, desc[UR10][R4.64+0xc] ;  /* 0x00000c0a04147981 */ /* 0x000ea8000c1e1900 */
[----:B------:R-:W2:Y:S01]  /*0510*/  LDG.E R19, desc[UR10][R2.64+0xc] ;  /* 0x00000c0a02137981 */ /* 0x000ea2000c1e1900 */
[----:B---3--:R-:W-:-:S03]  /*0520*/  IMAD R25, R18, R17, R25 ;  /* 0x0000001112197224 */ /* 0x008fc600078e0219 */
[----:B------:R-:W3:Y:S04]  /*0530*/  LDG.E R18, desc[UR10][R4.64+0x10] ;  /* 0x0000100a04127981 */ /* 0x000ee8000c1e1900 */
[----:B------:R-:W3:Y:S01]  /*0540*/  LDG.E R17, desc[UR10][R2.64+0x10] ;  /* 0x0000100a02117981 */ /* 0x000ee2000c1e1900 */
[----:B----4-:R-:W-:-:S03]  /*0550*/  IMAD R25, R15, R16, R25 ;  /* 0x000000100f197224 */ /* 0x010fc600078e0219 */
[----:B------:R-:W4:Y:S04]  /*0560*/  LDG.E R16, desc[UR10][R4.64+0x14] ;  /* 0x0000140a04107981 */ /* 0x000f28000c1e1900 */
[----:B------:R-:W4:Y:S01]  /*0570*/  LDG.E R15, desc[UR10][R2.64+0x14] ;  /* 0x0000140a020f7981 */ /* 0x000f22000c1e1900 */
[----:B-----5:R-:W-:-:S03]  /*0580*/  IMAD R27, R13, R14, R25 ;  /* 0x0000000e0d1b7224 */ /* 0x020fc600078e0219 */
[----:B------:R-:W5:Y:S04]  /*0590*/  LDG.E R13, desc[UR10][R4.64+0x18] ;  /* 0x0000180a040d7981 */ /* 0x000f68000c1e1900 */
[----:B------:R-:W5:Y:S04]  /*05a0*/  LDG.E R14, desc[UR10][R2.64+0x18] ;  /* 0x0000180a020e7981 */ /* 0x000f68000c1e1900 */
[----:B------:R-:W5:Y:S01]  /*05b0*/  LDG.E R25, desc[UR10][R2.64+0x1c] ;  /* 0x00001c0a02197981 */ /* 0x000f62000c1e1900 */
[----:B------:R-:W-:Y:S01]  /*05c0*/  IMAD R21, R21, R22, R27 ;  /* 0x0000001615157224 */ /* 0x000fe200078e021b */
[----:B------:R-:W-:-:S04]  /*05d0*/  IADD3 R12, PT, PT, R12, 0x10, RZ ;  /* 0x000000100c0c7810 */ /* 0x000fc80007ffe0ff */
[----:B------:R-:W-:Y:S02]  /*05e0*/  ISETP.NE.AND P0, PT, R12, RZ, PT ;  /* 0x000000ff0c00720c */ /* 0x000fe40003f05270 */
[----:B------:R-:W-:Y:S01]  /*05f0*/  IADD3 R6, PT, PT, R6, 0x10, RZ ;  /* 0x0000001006067810 */ /* 0x000fe20007ffe0ff */
[----:B--2---:R-:W-:-:S04]  /*0600*/  IMAD R19, R19, R20, R21 ;  /* 0x0000001413137224 */ /* 0x004fc800078e0215 */
[----:B---3--:R-:W-:-:S04]  /*0610*/  IMAD R17, R17, R18, R19 ;  /* 0x0000001211117224 */ /* 0x008fc800078e0213 */
[----:B----4-:R-:W-:Y:S01]  /*0620*/  IMAD R15, R15, R16, R17 ;  /* 0x000000100f0f7224 */ /* 0x010fe200078e0211 */
[----:B------:R-:W-:-:S03]  /*0630*/  IADD3 R16, P1, PT, R4, 0x40, RZ ;  /* 0x0000004004107810 */ /* 0x000fc60007f3e0ff */
[----:B-----5:R-:W-:Y:S01]  /*0640*/  IMAD R13, R14, R13, R15 ;  /* 0x0000000d0e0d7224 */ /* 0x020fe200078e020f */
[----:B------:R-:W-:-:S03]  /*0650*/  IADD3.X R17, PT, PT, RZ, R5, RZ, P1, !PT ;  /* 0x00000005ff117210 */ /* 0x000fc60000ffe4ff */
[----:B------:R-:W-:Y:S01]  /*0660*/  IMAD R13, R25, R26, R13 ;  /* 0x0000001a190d7224 */ /* 0x000fe200078e020d */
[----:B------:R-:W-:Y:S06]  /*0670*/  @P0 BRA `(.L_x_2) ;  /* 0xfffffffc00140947 */ /* 0x000fec000383ffff */
[----:B------:R-:W-:-:S07]  /*0680*/  IMAD.MOV.U32 R6, RZ, RZ, R8 ;  /* 0x000000ffff067224 */ /* 0x000fce00078e0008 */
.L_x_1:
[----:B------:R-:W-:-:S13]  /*0690*/  ISETP.NE.AND P0, PT, R23, RZ, PT ;  /* 0x000000ff1700720c */ /* 0x000fda0003f05270 */
[----:B------:R-:W-:Y:S05]  /*06a0*/  @!P0 BRA `(.L_x_3) ;  /* 0x0000000400748947 */ /* 0x000fea0003800000 */
[----:B------:R-:W-:Y:S02]  /*06b0*/  IADD3 R2, PT, PT, R23, -0x1, RZ ;  /* 0xffffffff17027810 */ /* 0x000fe40007ffe0ff */
[----:B------:R-:W-:Y:S02]  /*06c0*/  ISETP.NE.AND P0, PT, R24, RZ, PT ;  /* 0x000000ff1800720c */ /* 0x000fe40003f05270 */
[----:B------:R-:W-:-:S13]  /*06d0*/  ISETP.GE.U32.AND P1, PT, R2, 0x7, PT ;  /* 0x000000070200780c */ /* 0x000fda0003f26070 */
[----:B------:R-:W-:Y:S05]  /*06e0*/  @!P1 BRA `(.L_x_4) ;  /* 0x0000000000909947 */ /* 0x000fea0003800000 */
[----:B------:R-:W0:Y:S01]  /*06f0*/  LDC.64 R18, c[0x0][0x388] ;  /* 0x0000e200ff127b82 */ /* 0x000e220000000a00 */
[----:B------:R-:W-:Y:S02]  /*0700*/  IADD3 R15, PT, PT, R6, UR12, RZ ;  /* 0x0000000c060f7c10 */ /* 0x000fe4000fffe0ff */
[----:B------:R-:W-:-:S05]  /*0710*/  IADD3 R5, PT, PT, R11, R6, RZ ;  /* 0x000000060b057210 */ /* 0x000fca0007ffe0ff */
[----:B------:R-:W1:Y:S01]  /*0720*/  LDC.64 R2, c[0x0][0x380] ;  /* 0x0000e000ff027b82 */ /* 0x000e620000000a00 */
[----:B0-----:R-:W-:-:S05]  /*0730*/  IMAD.WIDE.U32 R18, R15, 0x4, R18 ;  /* 0x000000040f127825 */ /* 0x001fca00078e0012 */
[----:B------:R-:W2:Y:S01]  /*0740*/  LDG.E R22, desc[UR10][R18.64] ;  /* 0x0000000a12167981 */ /* 0x000ea2000c1e1900 */
[----:B-1----:R-:W-:Y:S02]  /*0750*/  IMAD.WIDE R2, R5, 0x4, R2 ;  /* 0x0000000405027825 */ /* 0x002fe400078e0202 */
[----:B------:R-:W0:Y:S03]  /*0760*/  LDC.64 R4, c[0x0][0x388] ;  /* 0x0000e200ff047b82 */ /* 0x000e260000000a00 */
[----:B------:R-:W2:Y:S01]  /*0770*/  LDG.E R20, desc[UR10][R2.64] ;  /* 0x0000000a02147981 */ /* 0x000ea2000c1e1900 */
[----:B------:R-:W-:-:S03]  /*0780*/  IADD3 R12, P1, PT, R6, UR12, RZ ;  /* 0x0000000c060c7c10 */ /* 0x000fc6000ff3e0ff */
[----:B------:R-:W3:Y:S02]  /*0790*/  LDG.E R16, desc[UR10][R2.64+0xc] ;  /* 0x00000c0a02107981 */ /* 0x000ee4000c1e1900 */
[----:B------:R-:W-:Y:S02]  /*07a0*/  IMAD.X R14, RZ, RZ, RZ, P1 ;  /* 0x000000ffff0e7224 */ /* 0x000fe400008e06ff */
[----:B------:R-:W4:Y:S01]  /*07b0*/  LDG.E R18, desc[UR10][R2.64+0x10] ;  /* 0x0000100a02127981 */ /* 0x000f22000c1e1900 */
[----:B0-----:R-:W-:-:S04]  /*07c0*/  LEA R4, P1, R12, R4, 0x2 ;  /* 0x000000040c047211 */ /* 0x001fc800078210ff */
[----:B------:R-:W-:Y:S02]  /*07d0*/  LEA.HI.X R5, R12, R5, R14, 0x2, P1 ;  /* 0x000000050c057211 */ /* 0x000fe400008f140e */
[----:B------:R-:W5:Y:S04]  /*07e0*/  LDG.E R12, desc[UR10][R2.64+0x4] ;  /* 0x0000040a020c7981 */ /* 0x000f68000c1e1900 */
[----:B------:R-:W5:Y:S04]  /*07f0*/  LDG.E R15, desc[UR10][R4.64+0x4] ;  /* 0x0000040a040f7981 */ /* 0x000f68000c1e1900 */
[----:B------:R-:W3:Y:S04]  /*0800*/  LDG.E R14, desc[UR10][R2.64+0x8] ;  /* 0x0000080a020e7981 */ /* 0x000ee8000c1e1900 */
[----:B------:R-:W3:Y:S04]  /*0810*/  LDG.E R17, desc[UR10][R4.64+0x8] ;  /* 0x0000080a04117981 */ /* 0x000ee8000c1e1900 */
[----:B------:R-:W4:Y:S04]  /*0820*/  LDG.E R19, desc[UR10][R4.64+0xc] ;  /* 0x00000c0a04137981 */ /* 0x000f28000c1e1900 */
[----:B------:R-:W4:Y:S04]  /*0830*/  LDG.E R21, desc[UR10][R4.64+0x10] ;  /* 0x0000100a04157981 */ /* 0x000f28000c1e1900 */
[----:B------:R-:W4:Y:S04]  /*0840*/  LDG.E R25, desc[UR10][R4.64+0x14] ;  /* 0x0000140a04197981 */ /* 0x000f28000c1e1900 */
[----:B------:R-:W4:Y:S04]  /*0850*/  LDG.E R26, desc[UR10][R4.64+0x18] ;  /* 0x0000180a041a7981 */ /* 0x000f28000c1e1900 */
[----:B------:R-:W4:Y:S01]  /*0860*/  LDG.E R27, desc[UR10][R4.64+0x1c] ;  /* 0x00001c0a041b7981 */ /* 0x000f22000c1e1900 */
[----:B--2---:R-:W-:-:S03]  /*0870*/  IMAD R28, R20, R22, R13 ;  /* 0x00000016141c7224 */ /* 0x004fc600078e020d */
[----:B------:R-:W2:Y:S04]  /*0880*/  LDG.E R20, desc[UR10][R2.64+0x14] ;  /* 0x0000140a02147981 */ /* 0x000ea8000c1e1900 */
[----:B------:R-:W2:Y:S04]  /*0890*/  LDG.E R13, desc[UR10][R2.64+0x18] ;  /* 0x0000180a020d7981 */ /* 0x000ea8000c1e1900 */
[----:B------:R-:W2:Y:S01]  /*08a0*/  LDG.E R22, desc[UR10][R2.64+0x1c] ;  /* 0x00001c0a02167981 */ /* 0x000ea2000c1e1900 */
[----:B-----5:R-:W-:-:S04]  /*08b0*/  IMAD R12, R12, R15, R28 ;  /* 0x0000000f0c0c7224 */ /* 0x020fc800078e021c */
[----:B---3--:R-:W-:-:S04]  /*08c0*/  IMAD R12, R14, R17, R12 ;  /* 0x000000110e0c7224 */ /* 0x008fc800078e020c */
[----:B----4-:R-:W-:-:S04]  /*08d0*/  IMAD R12, R16, R19, R12 ;  /* 0x00000013100c7224 */ /* 0x010fc800078e020c */
[----:B------:R-:W-:Y:S01]  /*08e0*/  IMAD R12, R18, R21, R12 ;  /* 0x00000015120c7224 */ /* 0x000fe200078e020c */
[----:B------:R-:W-:-:S03]  /*08f0*/  IADD3 R6, PT, PT, R6, 0x8, RZ ;  /* 0x0000000806067810 */ /* 0x000fc60007ffe0ff */
[----:B--2---:R-:W-:-:S04]  /*0900*/  IMAD R12, R20, R25, R12 ;  /* 0x00000019140c7224 */ /* 0x004fc800078e020c */
[----:B------:R-:W-:-:S04]  /*0910*/  IMAD R13, R13, R26, R12 ;  /* 0x0000001a0d0d7224 */ /* 0x000fc800078e020c */
[----:B------:R-:W-:-:S07]  /*0920*/  IMAD R13, R22, R27, R13 ;  /* 0x0000001b160d7224 */ /* 0x000fce00078e020d */
.L_x_4:
[----:B------:R-:W-:Y:S05]  /*0930*/  @!P0 BRA `(.L_x_3) ;  /* 0x0000000000d08947 */ /* 0x000fea0003800000 */
[----:B------:R-:W-:Y:S02]  /*0940*/  IADD3 R2, PT, PT, R24, -0x1, RZ ;  /* 0xffffffff18027810 */ /* 0x000fe40007ffe0ff */
[----:B------:R-:W-:Y:S02]  /*0950*/  ISETP.NE.AND P0, PT, R9, RZ, PT ;  /* 0x000000ff0900720c */ /* 0x000fe40003f05270 */
[----:B------:R-:W-:-:S13]  /*0960*/  ISETP.GE.U32.AND P1, PT, R2, 0x3, PT ;  /* 0x000000030200780c */ /* 0x000fda0003f26070 */
[----:B------:R-:W-:Y:S05]  /*0970*/  @!P1 BRA `(.L_x_5) ;  /* 0x0000000000609947 */ /* 0x000fea0003800000 */
[----:B------:R-:W0:Y:S01]  /*0980*/  LDC.64 R4, c[0x0][0x388] ;  /* 0x0000e200ff047b82 */ /* 0x000e220000000a00 */
[C---:B------:R-:W-:Y:S02]  /*0990*/  IADD3 R19, PT, PT, R6.reuse, UR12, RZ ;  /* 0x0000000c06137c10 */ /* 0x040fe4000fffe0ff */
[----:B------:R-:W-:Y:S02]  /*09a0*/  IADD3 R12, P1, PT, R6, UR12, RZ ;  /* 0x0000000c060c7c10 */ /* 0x000fe4000ff3e0ff */
[----:B------:R-:W-:-:S03]  /*09b0*/  IADD3 R17, PT, PT, R11, R6, RZ ;  /* 0x000000060b117210 */ /* 0x000fc60007ffe0ff */
[----:B------:R-:W1:Y:S01]  /*09c0*/  LDC.64 R2, c[0x0][0x388] ;  /* 0x0000e200ff027b82 */ /* 0x000e620000000a00 */
[----:B------:R-:W-:-:S07]  /*09d0*/  IMAD.X R16, RZ, RZ, RZ, P1 ;  /* 0x000000ffff107224 */ /* 0x000fce00008e06ff */
[----:B------:R-:W2:Y:S01]  /*09e0*/  LDC.64 R14, c[0x0][0x380] ;  /* 0x0000e000ff0e7b82 */ /* 0x000ea20000000a00 */
[----:B0-----:R-:W-:-:S06]  /*09f0*/  IMAD.WIDE.U32 R4, R19, 0x4, R4 ;  /* 0x0000000413047825 */ /* 0x001fcc00078e0004 */
[----:B------:R-:W3:Y:S01]  /*0a00*/  LDG.E R4, desc[UR10][R4.64] ;  /* 0x0000000a04047981 */ /* 0x000ee2000c1e1900 */
[----:B-1----:R-:W-:-:S04]  /*0a10*/  LEA R2, P1, R12, R2, 0x2 ;  /* 0x000000020c027211 */ /* 0x002fc800078210ff */
[----:B------:R-:W-:Y:S01]  /*0a20*/  LEA.HI.X R3, R12, R3, R16, 0x2, P1 ;  /* 0x000000030c037211 */ /* 0x000fe200008f1410 */
[----:B--2---:R-:W-:-:S04]  /*0a30*/  IMAD.WIDE R14, R17, 0x4, R14 ;  /* 0x00000004110e7825 */ /* 0x004fc800078e020e */
[----:B------:R-:W2:Y:S04]  /*0a40*/  LDG.E R16, desc[UR10][R2.64+0x4] ;  /* 0x0000040a02107981 */ /* 0x000ea8000c1e1900 */
[----:B------:R-:W3:Y:S04]  /*0a50*/  LDG.E R12, desc[UR10][R14.64] ;  /* 0x0000000a0e0c7981 */ /* 0x000ee8000c1e1900 */
[----:B------:R-:W2:Y:S04]  /*0a60*/  LDG.E R17, desc[UR10][R14.64+0x4] ;  /* 0x0000040a0e117981 */ /* 0x000ea8000c1e1900 */
[----:B------:R-:W4:Y:S04]  /*0a70*/  LDG.E R19, desc[UR10][R14.64+0x8] ;  /* 0x0000080a0e137981 */ /* 0x000f28000c1e1900 */
[----:B------:R-:W4:Y:S04]  /*0a80*/  LDG.E R18, desc[UR10][R2.64+0x8] ;  /* 0x0000080a02127981 */ /* 0x000f28000c1e1900 */
[----:B------:R-:W5:Y:S04]  /*0a90*/  LDG.E R21, desc[UR10][R14.64+0xc] ;  /* 0x00000c0a0e157981 */ /* 0x000f68000c1e1900 */
[----:B------:R-:W5:Y:S01]  /*0aa0*/  LDG.E R20, desc[UR10][R2.64+0xc] ;  /* 0x00000c0a02147981 */ /* 0x000f62000c1e1900 */
[----:B------:R-:W-:Y:S01]  /*0ab0*/  IADD3 R6, PT, PT, R6, 0x4, RZ ;  /* 0x0000000406067810 */ /* 0x000fe20007ffe0ff */
[----:B---3--:R-:W-:-:S04]  /*0ac0*/  IMAD R12, R12, R4, R13 ;  /* 0x000000040c0c7224 */ /* 0x008fc800078e020d */
[----:B--2---:R-:W-:-:S04]  /*0ad0*/  IMAD R12, R17, R16, R12 ;  /* 0x00000010110c7224 */ /* 0x004fc800078e020c */
[----:B----4-:R-:W-:-:S04]  /*0ae0*/  IMAD R12, R19, R18, R12 ;  /* 0x00000012130c7224 */ /* 0x010fc800078e020c */
[----:B-----5:R-:W-:-:S07]  /*0af0*/  IMAD R13, R21, R20, R12 ;  /* 0x00000014150d7224 */ /* 0x020fce00078e020c */
.L_x_5:
[----:B------:R-:W-:Y:S05]  /*0b00*/  @!P0 BRA `(.L_x_3) ;  /* 0x00000000005c8947 */ /* 0x000fea0003800000 */
[----:B------:R-:W0:Y:S01]  /*0b10*/  LDC.64 R4, c[0x0][0x388] ;  /* 0x0000e200ff047b82 */ /* 0x000e220000000a00 */
[----:B------:R-:W-:Y:S02]  /*0b20*/  IADD3 R15, PT, PT, R6, UR12, RZ ;  /* 0x0000000c060f7c10 */ /* 0x000fe4000fffe0ff */
[----:B------:R-:W-:-:S05]  /*0b30*/  IADD3 R11, PT, PT, R11, R6, RZ ;  /* 0x000000060b0b7210 */ /* 0x000fca0007ffe0ff */
[----:B------:R-:W1:Y:S01]  /*0b40*/  LDC.64 R2, c[0x0][0x380] ;  /* 0x0000e000ff027b82 */ /* 0x000e620000000a00 */
[----:B0-----:R-:W-:-:S06]  /*0b50*/  IMAD.WIDE.U32 R4, R15, 0x4, R4 ;  /* 0x000000040f047825 */ /* 0x001fcc00078e0004 */
[----:B------:R-:W2:Y:S01]  /*0b60*/  LDG.E R4, desc[UR10][R4.64] ;  /* 0x0000000a04047981 */ /* 0x000ea2000c1e1900 */
[----:B-1----:R-:W-:-:S05]  /*0b70*/  IMAD.WIDE R2, R11, 0x4, R2 ;  /* 0x000000040b027825 */ /* 0x002fca00078e0202 */
[----:B------:R-:W2:Y:S01]  /*0b80*/  LDG.E R12, desc[UR10][R2.64] ;  /* 0x0000000a020c7981 */ /* 0x000ea2000c1e1900 */
[----:B------:R-:W-:Y:S01]  /*0b90*/  ISETP.NE.AND P0, PT, R9, 0x1, PT ;  /* 0x000000010900780c */ /* 0x000fe20003f05270 */
[----:B--2---:R-:W-:-:S12]  /*0ba0*/  IMAD R13, R12, R4, R13 ;  /* 0x000000040c0d7224 */ /* 0x004fd800078e020d */
[----:B------:R-:W-:Y:S05]  /*0bb0*/  @!P0 BRA `(.L_x_3) ;  /* 0x0000000000308947 */ /* 0x000fea0003800000 */
[----:B------:R-:W0:Y:S01]  /*0bc0*/  LDC.64 R14, c[0x0][0x388] ;  /* 0x0000e200ff0e7b82 */ /* 0x000e220000000a00 */
[----:B------:R-:W-:Y:S02]  /*0bd0*/  IADD3 R5, P1, PT, R6, UR12, RZ ;  /* 0x0000000c06057c10 */ /* 0x000fe4000ff3e0ff */
[----:B------:R-:W-:Y:S02]  /*0be0*/  ISETP.NE.AND P0, PT, R9, 0x2, PT ;  /* 0x000000020900780c */ /* 0x000fe40003f05270 */
[----:B------:R-:W-:-:S11]  /*0bf0*/  IADD3.X R6, PT, PT, RZ, RZ, RZ, P1, !PT ;  /* 0x000000ffff067210 */ /* 0x000fd60000ffe4ff */
[----:B------:R-:W2:Y:S01]  /*0c00*/  @P0 LDG.E R12, desc[UR10][R2.64+0x8] ;  /* 0x0000080a020c0981 */ /* 0x000ea2000c1e1900 */
[----:B0-----:R-:W-:-:S04]  /*0c10*/  LEA R4, P1, R5, R14, 0x2 ;  /* 0x0000000e05047211 */ /* 0x001fc800078210ff */
[----:B------:R-:W-:Y:S02]  /*0c20*/  LEA.HI.X R5, R5, R15, R6, 0x2, P1 ;  /* 0x0000000f05057211 */ /* 0x000fe400008f1406 */
[----:B------:R-:W3:Y:S04]  /*0c30*/  LDG.E R6, desc[UR10][R2.64+0x4] ;  /* 0x0000040a02067981 */ /* 0x000ee8000c1e1900 */
[----:B------:R-:W3:Y:S04]  /*0c40*/  LDG.E R11, desc[UR10][R4.64+0x4] ;  /* 0x0000040a040b7981 */ /* 0x000ee8000c1e1900 */
[----:B------:R-:W2:Y:S01]  /*0c50*/  @P0 LDG.E R14, desc[UR10][R4.64+0x8] ;  /* 0x0000080a040e0981 */ /* 0x000ea2000c1e1900 */
[----:B---3--:R-:W-:-:S04]  /*0c60*/  IMAD R13, R6, R11, R13 ;  /* 0x0000000b060d7224 */ /* 0x008fc800078e020d */
[----:B--2---:R-:W-:-:S07]  /*0c70*/  @P0 IMAD R13, R12, R14, R13 ;  /* 0x0000000e0c0d0224 */ /* 0x004fce00078e020d */
.L_x_3:
[----:B------:R-:W-:Y:S05]  /*0c80*/  BRA.U UP0, `(.L_x_6) ;  /* 0xfffffff5004c7547 */ /* 0x000fea000b83ffff */
.L_x_0:
[----:B------:R-:W0:Y:S01]  /*0c90*/  LDC.64 R2, c[0x0][0x390] ;  /* 0x0000e400ff027b82 */ /* 0x000e220000000a00 */
[----:B------:R-:W1:Y:S02]  /*0ca0*/  LDCU UR4, c[0x0][0x3a0] ;  /* 0x00007400ff0477ac */ /* 0x000e640008000800 */
[----:B-1----:R-:W-:-:S04]  /*0cb0*/  IMAD R7, R0, UR4, R7 ;  /* 0x0000000400077c24 */ /* 0x002fc8000f8e0207 */
[----:B0-----:R-:W-:-:S05]  /*0cc0*/  IMAD.WIDE R2, R7, 0x4, R2 ;  /* 0x0000000407027825 */ /* 0x001fca00078e0202 */
[----:B------:R-:W-:Y:S01]  /*0cd0*/  STG.E desc[UR10][R2.64], R13 ;  /* 0x0000000d02007986 */ /* 0x000fe2000c10190a */
[----:B------:R-:W-:Y:S05]  /*0ce0*/  EXIT ;  /* 0x000000000000794d */ /* 0x000fea0003800000 */
.L_x_7:
[----:B------:R-:W-:-:S00]  /*0cf0*/  BRA `(.L_x_7) ;  /* 0xfffffffc00fc7947 */ /* 0x000fc0000383ffff */
[----:B------:R-:W-:-:S00]  /*0d00*/  NOP ;  /* 0x0000000000007918 */ /* 0x000fc00000000000 */
[----:B------:R-:W-:-:S00]  /*0d10*/  NOP ;  /* 0x0000000000007918 */ /* 0x000fc00000000000 */
[----:B------:R-:W-:-:S00]  /*0d20*/  NOP ;  /* 0x0000000000007918 */ /* 0x000fc00000000000 */
[----:B------:R-:W-:-:S00]  /*0d30*/  NOP ;  /* 0x0000000000007918 */ /* 0x000fc00000000000 */
[----:B------:R-:W-:-:S00]  /*0d40*/  NOP ;  /* 0x0000000000007918 */ /* 0x000fc00000000000 */
[----:B------:R-:W-:-:S00]  /*0d50*/  NOP ;  /* 0x0000000000007918 */ /* 0x000fc00000000000 */
[----:B------:R-:W-:-:S00]  /*0d60*/  NOP ;  /* 0x0000000000007918 */ /* 0x000fc00000000000 */
[----:B------:R-:W-:-:S00]  /*0d70*/  NOP ;  /* 0x0000000000007918 */ /* 0x000fc00000000000 */
.L_x_8:


//--------------------- .nv.shared.reserved.0     --------------------------
	.section	.nv.shared.reserved.0,"aw",@nobits
	.weak		__nv_reservedSMEM_offset_0_alias
	.size		__nv_reservedSMEM_offset_0_alias, 0, 64
	.other		__nv_reservedSMEM_offset_0_alias,@"STO_CUDA_RESERVED_SHARED STV_DEFAULT"
__nv_reservedSMEM_offset_0_alias:
	.zero		0
	.zero		64


//--------------------- .nv.constant0._Z13convolution2dPiS_S_iii --------------------------
	.section	.nv.constant0._Z13convolution2dPiS_S_iii,"a",@progbits
	.sectionflags	@""
	.align	4
.nv.constant0._Z13convolution2dPiS_S_iii:
	.zero		932


//--------------------- SYMBOLS --------------------------

	.type		.nv.reservedSmem.offset0,@object
	.size		.nv.reservedSmem.offset0,0x4
